//
// Generated by NVIDIA NVVM Compiler
//
// Compiler Build ID: CL-36424714
// Cuda compilation tools, release 13.0, V13.0.88
// Based on NVVM 20.0.0
//

.version 9.0
.target sm_100
.address_size 64

	// .globl	_Z7set_onePi

.visible .entry _Z7set_onePi(
	.param .u64 .ptr .align 1 _Z7set_onePi_param_0
)
{
	.reg .b32 	%r<6>;
	.reg .b64 	%rd<5>;

	ld.param.u64 	%rd1, [_Z7set_onePi_param_0];
	cvta.to.global.u64 	%rd2, %rd1;
	mov.u32 	%r1, %ctaid.x;
	mov.u32 	%r2, %ntid.x;
	mov.u32 	%r3, %tid.x;
	mad.lo.s32 	%r4, %r1, %r2, %r3;
	mul.wide.s32 	%rd3, %r4, 4;
	add.s64 	%rd4, %rd2, %rd3;
	mov.b32 	%r5, 1;
	st.global.u32 	[%rd4], %r5;
	ret;

}


// ===== COMPILED SASS (sm_100) =====

	.target	sm_100

	.elftype	@"ET_EXEC"


//--------------------- .note.nv.tkinfo           --------------------------
	.section	.note.nv.tkinfo,"",@"SHT_NOTE"
	.sectionflags	@"SHF_NOTE_NV_TKINFO"
	.tkinfo
        /*0018*/ 	.word	0x00000002
        /*0030*/ 	.string	""
        /*0030*/ 	.string	"ptxas"
        /*0030*/ 	.string	"Cuda compilation tools, release 13.0, V13.0.88"
        /*0030*/ 	.string	"Build cuda_13.0.r13.0/compiler.36424714_0"
        /*0030*/ 	.string	"-arch sm_100 -m 64 "



//--------------------- .note.nv.cuinfo           --------------------------
	.section	.note.nv.cuinfo,"",@"SHT_NOTE"
	.sectionflags	@"SHF_NOTE_NV_CUINFO"
        /*0018*/ 	.short	0x0002
        /*001a*/ 	.short	0x0064
        /*001c*/ 	.short	0x0082
	.zero		2


//--------------------- .nv.info                  --------------------------
	.section	.nv.info,"",@"SHT_CUDA_INFO"
	.align	4


	//----- nvinfo : EIATTR_REGCOUNT
	.align		4
        /*0000*/ 	.byte	0x04, 0x2f
        /*0002*/ 	.short	(.L_1 - .L_0)
	.align		4
.L_0:
        /*0004*/ 	.word	index@(_Z7set_onePi)
        /*0008*/ 	.word	0x0000000a


	//----- nvinfo : EIATTR_FRAME_SIZE
	.align		4
.L_1:
        /*000c*/ 	.byte	0x04, 0x11
        /*000e*/ 	.short	(.L_3 - .L_2)
	.align		4
.L_2:
        /*0010*/ 	.word	index@(_Z7set_onePi)
        /*0014*/ 	.word	0x00000000


	//----- nvinfo : EIATTR_MIN_STACK_SIZE
	.align		4
.L_3:
        /*0018*/ 	.byte	0x04, 0x12
        /*001a*/ 	.short	(.L_5 - .L_4)
	.align		4
.L_4:
        /*001c*/ 	.word	index@(_Z7set_onePi)
        /*0020*/ 	.word	0x00000000
.L_5:


//--------------------- .nv.compat                --------------------------
	.section	.nv.compat,"",@"SHT_CUDA_COMPAT_INFO"
	.align	4
        /*0000*/ 	.byte	0x02, 0x09, 0x00, 0x00, 0x02, 0x02, 0x01, 0x00, 0x02, 0x05, 0x05, 0x00, 0x03, 0x07, 0x01, 0x01
        /*0010*/ 	.byte	0x02, 0x03, 0x00, 0x00, 0x02, 0x06, 0x01, 0x00, 0x04, 0x0b, 0x08, 0x00, 0x09, 0x00, 0x00, 0x00
        /*0020*/ 	.byte	0x00, 0x00, 0x00, 0x00


//--------------------- .nv.info._Z7set_onePi     --------------------------
	.section	.nv.info._Z7set_onePi,"",@"SHT_CUDA_INFO"
	.sectionflags	@""
	.align	4


	//----- nvinfo : EIATTR_CUDA_API_VERSION
	.align		4
        /*0000*/ 	.byte	0x04, 0x37
        /*0002*/ 	.short	(.L_7 - .L_6)
.L_6:
        /*0004*/ 	.word	0x00000082


	//----- nvinfo : EIATTR_KPARAM_INFO
	.align		4
.L_7:
        /*0008*/ 	.byte	0x04, 0x17
        /*000a*/ 	.short	(.L_9 - .L_8)
.L_8:
        /*000c*/ 	.word	0x00000000
        /*0010*/ 	.short	0x0000
        /*0012*/ 	.short	0x0000
        /*0014*/ 	.byte	0x00, 0xf5, 0x21, 0x00


	//----- nvinfo : EIATTR_SPARSE_MMA_MASK
	.align		4
.L_9:
        /*0018*/ 	.byte	0x03, 0x50
        /*001a*/ 	.short	0x0000


	//----- nvinfo : EIATTR_MAXREG_COUNT
	.align		4
        /*001c*/ 	.byte	0x03, 0x1b
        /*001e*/ 	.short	0x00ff


	//----- nvinfo : EIATTR_MERCURY_ISA_VERSION
	.align		4
        /*0020*/ 	.byte	0x03, 0x5f
        /*0022*/ 	.short	0x0101


	//----- nvinfo : EIATTR_VRC_CTA_INIT_COUNT
	.align		4
        /*0024*/ 	.byte	0x02, 0x4a
	.zero		1
	.zero		1


	//----- nvinfo : EIATTR_EXIT_INSTR_OFFSETS
	.align		4
        /*0028*/ 	.byte	0x04, 0x1c
        /*002a*/ 	.short	(.L_11 - .L_10)


	//   ....[0]....
.L_10:
        /*002c*/ 	.word	0x000000a0


	//----- nvinfo : EIATTR_CBANK_PARAM_SIZE
	.align		4
.L_11:
        /*0030*/ 	.byte	0x03, 0x19
        /*0032*/ 	.short	0x0008


	//----- nvinfo : EIATTR_PARAM_CBANK
	.align		4
        /*0034*/ 	.byte	0x04, 0x0a
        /*0036*/ 	.short	(.L_13 - .L_12)
	.align		4
.L_12:
        /*0038*/ 	.word	index@(.nv.constant0._Z7set_onePi)
        /*003c*/ 	.short	0x0380
        /*003e*/ 	.short	0x0008


	//----- nvinfo : EIATTR_SW_WAR
	.align		4
.L_13:
        /*0040*/ 	.byte	0x04, 0x36
        /*0042*/ 	.short	(.L_15 - .L_14)
.L_14:
        /*0044*/ 	.word	0x00000008
.L_15:


//--------------------- .nv.callgraph             --------------------------
	.section	.nv.callgraph,"",@"SHT_CUDA_CALLGRAPH"
	.align	4
	.sectionentsize	8
	.align		4
        /*0000*/ 	.word	0x00000000
	.align		4
        /*0004*/ 	.word	0xffffffff
	.align		4
        /*0008*/ 	.word	0x00000000
	.align		4
        /*000c*/ 	.word	0xfffffffe
	.align		4
        /*0010*/ 	.word	0x00000000
	.align		4
        /*0014*/ 	.word	0xfffffffd
	.align		4
        /*0018*/ 	.word	0x00000000
	.align		4
        /*001c*/ 	.word	0xfffffffc


//--------------------- .text._Z7set_onePi        --------------------------
	.section	.text._Z7set_onePi,"ax",@progbits
	.align	128
        .global         _Z7set_onePi
        .type           _Z7set_onePi,@function
        .size           _Z7set_onePi,(.L_x_1 - _Z7set_onePi)
        .other          _Z7set_onePi,@"STO_CUDA_ENTRY STV_DEFAULT"
_Z7set_onePi:
.text._Z7set_onePi:
[----:B------:R-:W-:Y:S01]  /*0000*/  LDC R1, c[0x0][0x37c] ;  /* 0x0000df00ff017b82 */ /* 0x000fe20000000800 */
[----:B------:R-:W0:Y:S07]  /*0010*/  S2R R0, SR_TID.X ;  /* 0x0000000000007919 */ /* 0x000e2e0000002100 */
[----:B------:R-:W0:Y:S01]  /*0020*/  S2UR UR6, SR_CTAID.X ;  /* 0x00000000000679c3 */ /* 0x000e220000002500 */
[----:B------:R-:W1:Y:S01]  /*0030*/  LDCU.64 UR4, c[0x0][0x358] ;  /* 0x00006b00ff0477ac */ /* 0x000e620008000a00 */
[----:B------:R-:W-:-:S06]  /*0040*/  HFMA2 R7, -RZ, RZ, 0, 5.9604644775390625e-08 ;  /* 0x00000001ff077431 */ /* 0x000fcc00000001ff */
[----:B------:R-:W0:Y:S08]  /*0050*/  LDC R5, c[0x0][0x360] ;  /* 0x0000d800ff057b82 */ /* 0x000e300000000800 */
[----:B------:R-:W2:Y:S01]  /*0060*/  LDC.64 R2, c[0x0][0x380] ;  /* 0x0000e000ff027b82 */ /* 0x000ea20000000a00 */
[----:B0-----:R-:W-:-:S04]  /*0070*/  IMAD R5, R5, UR6, R0 ;  /* 0x0000000605057c24 */ /* 0x001fc8000f8e0200 */
[----:B--2---:R-:W-:-:S05]  /*0080*/  IMAD.WIDE R2, R5, 0x4, R2 ;  /* 0x0000000405027825 */ /* 0x004fca00078e0202 */
[----:B-1----:R-:W-:Y:S01]  /*0090*/  STG.E desc[UR4][R2.64], R7 ;  /* 0x0000000702007986 */ /* 0x002fe2000c101904 */
[----:B------:R-:W-:Y:S05]  /*00a0*/  EXIT ;  /* 0x000000000000794d */ /* 0x000fea0003800000 */
.L_x_0:
[----:B------:R-:W-:-:S00]  /*00b0*/  BRA `(.L_x_0) ;  /* 0xfffffffc00fc7947 */ /* 0x000fc0000383ffff */
[----:B------:R-:W-:-:S00]  /*00c0*/  NOP ;  /* 0x0000000000007918 */ /* 0x000fc00000000000 */
        /* <DEDUP_REMOVED lines=11> */
.L_x_1:


//--------------------- .nv.shared.reserved.0     --------------------------
	.section	.nv.shared.reserved.0,"aw",@nobits
	.weak		__nv_reservedSMEM_offset_0_alias
	.size		__nv_reservedSMEM_offset_0_alias, 0, 64
	.other		__nv_reservedSMEM_offset_0_alias,@"STO_CUDA_RESERVED_SHARED STV_DEFAULT"
__nv_reservedSMEM_offset_0_alias:
	.zero		0
	.zero		64


//--------------------- .nv.constant0._Z7set_onePi --------------------------
	.section	.nv.constant0._Z7set_onePi,"a",@progbits
	.sectionflags	@""
	.align	4
.nv.constant0._Z7set_onePi:
	.zero		904


//--------------------- SYMBOLS --------------------------

	.type		.nv.reservedSmem.offset0,@object
	.size		.nv.reservedSmem.offset0,0x4
